//
// Generated by NVIDIA NVVM Compiler
//
// Compiler Build ID: CL-36424714
// Cuda compilation tools, release 13.0, V13.0.88
// Based on NVVM 20.0.0
//

.version 9.0
.target sm_100
.address_size 64

	// .globl	_Z5kmainPj
.global .align 4 .u32 flag;

.visible .entry _Z5kmainPj(
	.param .u64 .ptr .align 1 _Z5kmainPj_param_0
)
{
	.reg .pred 	%p<3>;
	.reg .b32 	%r<4>;
	.reg .b64 	%rd<3>;

	ld.param.u64 	%rd2, [_Z5kmainPj_param_0];
	cvta.to.global.u64 	%rd1, %rd2;
	mov.u32 	%r1, %tid.x;
	setp.eq.s32 	%p1, %r1, 32;
	@%p1 bra 	$L__BB0_3;
	setp.ne.s32 	%p2, %r1, 0;
	@%p2 bra 	$L__BB0_4;
	atom.global.exch.b32 	%r3, [%rd1], 1;
	bra.uni 	$L__BB0_4;
$L__BB0_3:
	atom.global.cta.exch.b32 	%r2, [%rd1], 2;
$L__BB0_4:
	ret;

}


// ===== COMPILED SASS (sm_100) =====

	.target	sm_100

	.elftype	@"ET_EXEC"


//--------------------- .note.nv.tkinfo           --------------------------
	.section	.note.nv.tkinfo,"",@"SHT_NOTE"
	.sectionflags	@"SHF_NOTE_NV_TKINFO"
	.tkinfo
        /*0018*/ 	.word	0x00000002
        /*0030*/ 	.string	""
        /*0030*/ 	.string	"ptxas"
        /*0030*/ 	.string	"Cuda compilation tools, release 13.0, V13.0.88"
        /*0030*/ 	.string	"Build cuda_13.0.r13.0/compiler.36424714_0"
        /*0030*/ 	.string	"-arch sm_100 -m 64 "



//--------------------- .note.nv.cuinfo           --------------------------
	.section	.note.nv.cuinfo,"",@"SHT_NOTE"
	.sectionflags	@"SHF_NOTE_NV_CUINFO"
        /*0018*/ 	.short	0x0002
        /*001a*/ 	.short	0x0064
        /*001c*/ 	.short	0x0082
	.zero		2


//--------------------- .nv.info                  --------------------------
	.section	.nv.info,"",@"SHT_CUDA_INFO"
	.align	4


	//----- nvinfo : EIATTR_REGCOUNT
	.align		4
        /*0000*/ 	.byte	0x04, 0x2f
        /*0002*/ 	.short	(.L_2 - .L_1)
	.align		4
.L_1:
        /*0004*/ 	.word	index@(_Z5kmainPj)
        /*0008*/ 	.word	0x00000008


	//----- nvinfo : EIATTR_FRAME_SIZE
	.align		4
.L_2:
        /*000c*/ 	.byte	0x04, 0x11
        /*000e*/ 	.short	(.L_4 - .L_3)
	.align		4
.L_3:
        /*0010*/ 	.word	index@(_Z5kmainPj)
        /*0014*/ 	.word	0x00000000


	//----- nvinfo : EIATTR_MIN_STACK_SIZE
	.align		4
.L_4:
        /*0018*/ 	.byte	0x04, 0x12
        /*001a*/ 	.short	(.L_6 - .L_5)
	.align		4
.L_5:
        /*001c*/ 	.word	index@(_Z5kmainPj)
        /*0020*/ 	.word	0x00000000
.L_6:


//--------------------- .nv.compat                --------------------------
	.section	.nv.compat,"",@"SHT_CUDA_COMPAT_INFO"
	.align	4
        /*0000*/ 	.byte	0x02, 0x09, 0x00, 0x00, 0x02, 0x02, 0x01, 0x00, 0x02, 0x05, 0x05, 0x00, 0x03, 0x07, 0x01, 0x01
        /*0010*/ 	.byte	0x02, 0x03, 0x00, 0x00, 0x02, 0x06, 0x01, 0x00, 0x04, 0x0b, 0x08, 0x00, 0x09, 0x00, 0x00, 0x00
        /*0020*/ 	.byte	0x00, 0x00, 0x00, 0x00


//--------------------- .nv.info._Z5kmainPj       --------------------------
	.section	.nv.info._Z5kmainPj,"",@"SHT_CUDA_INFO"
	.sectionflags	@""
	.align	4


	//----- nvinfo : EIATTR_CUDA_API_VERSION
	.align		4
        /*0000*/ 	.byte	0x04, 0x37
        /*0002*/ 	.short	(.L_8 - .L_7)
.L_7:
        /*0004*/ 	.word	0x00000082


	//----- nvinfo : EIATTR_KPARAM_INFO
	.align		4
.L_8:
        /*0008*/ 	.byte	0x04, 0x17
        /*000a*/ 	.short	(.L_10 - .L_9)
.L_9:
        /*000c*/ 	.word	0x00000000
        /*0010*/ 	.short	0x0000
        /*0012*/ 	.short	0x0000
        /*0014*/ 	.byte	0x00, 0xf5, 0x21, 0x00


	//----- nvinfo : EIATTR_SPARSE_MMA_MASK
	.align		4
.L_10:
        /*0018*/ 	.byte	0x03, 0x50
        /*001a*/ 	.short	0x0000


	//----- nvinfo : EIATTR_MAXREG_COUNT
	.align		4
        /*001c*/ 	.byte	0x03, 0x1b
        /*001e*/ 	.short	0x00ff


	//----- nvinfo : EIATTR_MERCURY_ISA_VERSION
	.align		4
        /*0020*/ 	.byte	0x03, 0x5f
        /*0022*/ 	.short	0x0101


	//----- nvinfo : EIATTR_VRC_CTA_INIT_COUNT
	.align		4
        /*0024*/ 	.byte	0x02, 0x4a
	.zero		1
	.zero		1


	//----- nvinfo : EIATTR_EXIT_INSTR_OFFSETS
	.align		4
        /*0028*/ 	.byte	0x04, 0x1c
        /*002a*/ 	.short	(.L_12 - .L_11)


	//   ....[0]....
.L_11:
        /*002c*/ 	.word	0x00000060


	//   ....[1]....
        /*0030*/ 	.word	0x000000a0


	//   ....[2]....
        /*0034*/ 	.word	0x000000e0


	//----- nvinfo : EIATTR_CRS_STACK_SIZE
	.align		4
.L_12:
        /*0038*/ 	.byte	0x04, 0x1e
        /*003a*/ 	.short	(.L_14 - .L_13)
.L_13:
        /*003c*/ 	.word	0x00000000


	//----- nvinfo : EIATTR_CBANK_PARAM_SIZE
	.align		4
.L_14:
        /*0040*/ 	.byte	0x03, 0x19
        /*0042*/ 	.short	0x0008


	//----- nvinfo : EIATTR_PARAM_CBANK
	.align		4
        /*0044*/ 	.byte	0x04, 0x0a
        /*0046*/ 	.short	(.L_16 - .L_15)
	.align		4
.L_15:
        /*0048*/ 	.word	index@(.nv.constant0._Z5kmainPj)
        /*004c*/ 	.short	0x0380
        /*004e*/ 	.short	0x0008


	//----- nvinfo : EIATTR_SW_WAR
	.align		4
.L_16:
        /*0050*/ 	.byte	0x04, 0x36
        /*0052*/ 	.short	(.L_18 - .L_17)
.L_17:
        /*0054*/ 	.word	0x00000008
.L_18:


//--------------------- .nv.callgraph             --------------------------
	.section	.nv.callgraph,"",@"SHT_CUDA_CALLGRAPH"
	.align	4
	.sectionentsize	8
	.align		4
        /*0000*/ 	.word	0x00000000
	.align		4
        /*0004*/ 	.word	0xffffffff
	.align		4
        /*0008*/ 	.word	0x00000000
	.align		4
        /*000c*/ 	.word	0xfffffffe
	.align		4
        /*0010*/ 	.word	0x00000000
	.align		4
        /*0014*/ 	.word	0xfffffffd
	.align		4
        /*0018*/ 	.word	0x00000000
	.align		4
        /*001c*/ 	.word	0xfffffffc


//--------------------- .nv.constant4             --------------------------
	.section	.nv.constant4,"a",@progbits
	.align	8
	.align		8
.nv.constant4:
        /*0000*/ 	.dword	flag


//--------------------- .text._Z5kmainPj          --------------------------
	.section	.text._Z5kmainPj,"ax",@progbits
	.align	128
        .global         _Z5kmainPj
        .type           _Z5kmainPj,@function
        .size           _Z5kmainPj,(.L_x_2 - _Z5kmainPj)
        .other          _Z5kmainPj,@"STO_CUDA_ENTRY STV_DEFAULT"
_Z5kmainPj:
.text._Z5kmainPj:
[----:B------:R-:W-:Y:S01]  /*0000*/  LDC R1, c[0x0][0x37c] ;  /* 0x0000df00ff017b82 */ /* 0x000fe20000000800 */
[----:B------:R-:W0:Y:S01]  /*0010*/  S2R R0, SR_TID.X ;  /* 0x0000000000007919 */ /* 0x000e220000002100 */
[----:B------:R-:W1:Y:S01]  /*0020*/  LDCU.64 UR4, c[0x0][0x358] ;  /* 0x00006b00ff0477ac */ /* 0x000e620008000a00 */
[----:B0-----:R-:W-:-:S13]  /*0030*/  ISETP.NE.AND P0, PT, R0, 0x20, PT ;  /* 0x000000200000780c */ /* 0x001fda0003f05270 */
[----:B-1----:R-:W-:Y:S05]  /*0040*/  @!P0 BRA `(.L_x_0) ;  /* 0x0000000000188947 */ /* 0x002fea0003800000 */
[----:B------:R-:W-:-:S13]  /*0050*/  ISETP.NE.AND P0, PT, R0, RZ, PT ;  /* 0x000000ff0000720c */ /* 0x000fda0003f05270 */
[----:B------:R-:W-:Y:S05]  /*0060*/  @P0 EXIT ;  /* 0x000000000000094d */ /* 0x000fea0003800000 */
[----:B------:R-:W0:Y:S01]  /*0070*/  LDC.64 R2, c[0x0][0x380] ;  /* 0x0000e000ff027b82 */ /* 0x000e220000000a00 */
[----:B------:R-:W-:-:S05]  /*0080*/  IMAD.MOV.U32 R5, RZ, RZ, 0x1 ;  /* 0x00000001ff057424 */ /* 0x000fca00078e00ff */
[----:B0-----:R-:W-:Y:S01]  /*0090*/  ATOMG.E.EXCH.STRONG.GPU PT, RZ, desc[UR4][R2.64], R5 ;  /* 0x8000000502ff79a8 */ /* 0x001fe2000c1ef104 */
[----:B------:R-:W-:Y:S05]  /*00a0*/  EXIT ;  /* 0x000000000000794d */ /* 0x000fea0003800000 */
.L_x_0:
[----:B------:R-:W0:Y:S01]  /*00b0*/  LDC.64 R2, c[0x0][0x380] ;  /* 0x0000e000ff027b82 */ /* 0x000e220000000a00 */
[----:B------:R-:W-:-:S05]  /*00c0*/  IMAD.MOV.U32 R5, RZ, RZ, 0x2 ;  /* 0x00000002ff057424 */ /* 0x000fca00078e00ff */
[----:B0-----:R-:W-:Y:S01]  /*00d0*/  ATOMG.E.EXCH.STRONG.SM PT, RZ, desc[UR4][R2.64], R5 ;  /* 0x8000000502ff79a8 */ /* 0x001fe2000c1eb104 */
[----:B------:R-:W-:Y:S05]  /*00e0*/  EXIT ;  /* 0x000000000000794d */ /* 0x000fea0003800000 */
.L_x_1:
[----:B------:R-:W-:-:S00]  /*00f0*/  BRA `(.L_x_1) ;  /* 0xfffffffc00fc7947 */ /* 0x000fc0000383ffff */
[----:B------:R-:W-:-:S00]  /*0100*/  NOP ;  /* 0x0000000000007918 */ /* 0x000fc00000000000 */
[----:B------:R-:W-:-:S00]  /*0110*/  NOP ;  /* 0x0000000000007918 */ /* 0x000fc00000000000 */
[----:B------:R-:W-:-:S00]  /*0120*/  NOP ;  /* 0x0000000000007918 */ /* 0x000fc00000000000 */
[----:B------:R-:W-:-:S00]  /*0130*/  NOP ;  /* 0x0000000000007918 */ /* 0x000fc00000000000 */
[----:B------:R-:W-:-:S00]  /*0140*/  NOP ;  /* 0x0000000000007918 */ /* 0x000fc00000000000 */
[----:B------:R-:W-:-:S00]  /*0150*/  NOP ;  /* 0x0000000000007918 */ /* 0x000fc00000000000 */
[----:B------:R-:W-:-:S00]  /*0160*/  NOP ;  /* 0x0000000000007918 */ /* 0x000fc00000000000 */
[----:B------:R-:W-:-:S00]  /*0170*/  NOP ;  /* 0x0000000000007918 */ /* 0x000fc00000000000 */
.L_x_2:


//--------------------- .nv.shared.reserved.0     --------------------------
	.section	.nv.shared.reserved.0,"aw",@nobits
	.weak		__nv_reservedSMEM_offset_0_alias
	.size		__nv_reservedSMEM_offset_0_alias, 0, 64
	.other		__nv_reservedSMEM_offset_0_alias,@"STO_CUDA_RESERVED_SHARED STV_DEFAULT"
__nv_reservedSMEM_offset_0_alias:
	.zero		0
	.zero		64


//--------------------- .nv.global                --------------------------
	.section	.nv.global,"aw",@nobits
	.align	4
.nv.global:
	.type		flag,@object
	.size		flag,(.L_0 - flag)
flag:
	.zero		4
.L_0:


//--------------------- .nv.constant0._Z5kmainPj  --------------------------
	.section	.nv.constant0._Z5kmainPj,"a",@progbits
	.sectionflags	@""
	.align	4
.nv.constant0._Z5kmainPj:
	.zero		904


//--------------------- SYMBOLS --------------------------

	.type		.nv.reservedSmem.offset0,@object
	.size		.nv.reservedSmem.offset0,0x4
